//
// Generated by NVIDIA NVVM Compiler
//
// Compiler Build ID: CL-36424714
// Cuda compilation tools, release 13.0, V13.0.88
// Based on NVVM 20.0.0
//

.version 9.0
.target sm_100
.address_size 64

	// .globl	_Z14rmsnorm_kernelPKfPfS0_iif

.visible .entry _Z14rmsnorm_kernelPKfPfS0_iif(
	.param .u64 .ptr .align 1 _Z14rmsnorm_kernelPKfPfS0_iif_param_0,
	.param .u64 .ptr .align 1 _Z14rmsnorm_kernelPKfPfS0_iif_param_1,
	.param .u64 .ptr .align 1 _Z14rmsnorm_kernelPKfPfS0_iif_param_2,
	.param .u32 _Z14rmsnorm_kernelPKfPfS0_iif_param_3,
	.param .u32 _Z14rmsnorm_kernelPKfPfS0_iif_param_4,
	.param .f32 _Z14rmsnorm_kernelPKfPfS0_iif_param_5
)
{
	.reg .pred 	%p<4>;
	.reg .b32 	%r<6>;
	.reg .b32 	%f<2>;
	.reg .b64 	%rd<8>;

	ld.param.u64 	%rd1, [_Z14rmsnorm_kernelPKfPfS0_iif_param_0];
	ld.param.u64 	%rd2, [_Z14rmsnorm_kernelPKfPfS0_iif_param_1];
	ld.param.u32 	%r4, [_Z14rmsnorm_kernelPKfPfS0_iif_param_3];
	ld.param.u32 	%r3, [_Z14rmsnorm_kernelPKfPfS0_iif_param_4];
	mov.u32 	%r1, %ctaid.x;
	mov.u32 	%r2, %tid.x;
	setp.ge.s32 	%p1, %r1, %r4;
	setp.ge.s32 	%p2, %r2, %r3;
	or.pred  	%p3, %p1, %p2;
	@%p3 bra 	$L__BB0_2;
	cvta.to.global.u64 	%rd3, %rd1;
	cvta.to.global.u64 	%rd4, %rd2;
	mad.lo.s32 	%r5, %r3, %r1, %r2;
	mul.wide.u32 	%rd5, %r5, 4;
	add.s64 	%rd6, %rd3, %rd5;
	ld.global.f32 	%f1, [%rd6];
	add.s64 	%rd7, %rd4, %rd5;
	st.global.f32 	[%rd7], %f1;
$L__BB0_2:
	ret;

}


// ===== COMPILED SASS (sm_100) =====

	.target	sm_100

	.elftype	@"ET_EXEC"


//--------------------- .note.nv.tkinfo           --------------------------
	.section	.note.nv.tkinfo,"",@"SHT_NOTE"
	.sectionflags	@"SHF_NOTE_NV_TKINFO"
	.tkinfo
        /*0018*/ 	.word	0x00000002
        /*0030*/ 	.string	""
        /*0030*/ 	.string	"ptxas"
        /*0030*/ 	.string	"Cuda compilation tools, release 13.0, V13.0.88"
        /*0030*/ 	.string	"Build cuda_13.0.r13.0/compiler.36424714_0"
        /*0030*/ 	.string	"-arch sm_100 -m 64 "



//--------------------- .note.nv.cuinfo           --------------------------
	.section	.note.nv.cuinfo,"",@"SHT_NOTE"
	.sectionflags	@"SHF_NOTE_NV_CUINFO"
        /*0018*/ 	.short	0x0002
        /*001a*/ 	.short	0x0064
        /*001c*/ 	.short	0x0082
	.zero		2


//--------------------- .nv.info                  --------------------------
	.section	.nv.info,"",@"SHT_CUDA_INFO"
	.align	4


	//----- nvinfo : EIATTR_REGCOUNT
	.align		4
        /*0000*/ 	.byte	0x04, 0x2f
        /*0002*/ 	.short	(.L_1 - .L_0)
	.align		4
.L_0:
        /*0004*/ 	.word	index@(_Z14rmsnorm_kernelPKfPfS0_iif)
        /*0008*/ 	.word	0x0000000a


	//----- nvinfo : EIATTR_FRAME_SIZE
	.align		4
.L_1:
        /*000c*/ 	.byte	0x04, 0x11
        /*000e*/ 	.short	(.L_3 - .L_2)
	.align		4
.L_2:
        /*0010*/ 	.word	index@(_Z14rmsnorm_kernelPKfPfS0_iif)
        /*0014*/ 	.word	0x00000000


	//----- nvinfo : EIATTR_MIN_STACK_SIZE
	.align		4
.L_3:
        /*0018*/ 	.byte	0x04, 0x12
        /*001a*/ 	.short	(.L_5 - .L_4)
	.align		4
.L_4:
        /*001c*/ 	.word	index@(_Z14rmsnorm_kernelPKfPfS0_iif)
        /*0020*/ 	.word	0x00000000
.L_5:


//--------------------- .nv.compat                --------------------------
	.section	.nv.compat,"",@"SHT_CUDA_COMPAT_INFO"
	.align	4
        /*0000*/ 	.byte	0x02, 0x09, 0x00, 0x00, 0x02, 0x02, 0x01, 0x00, 0x02, 0x05, 0x05, 0x00, 0x03, 0x07, 0x01, 0x01
        /*0010*/ 	.byte	0x02, 0x03, 0x00, 0x00, 0x02, 0x06, 0x01, 0x00, 0x04, 0x0b, 0x08, 0x00, 0x09, 0x00, 0x00, 0x00
        /*0020*/ 	.byte	0x00, 0x00, 0x00, 0x00


//--------------------- .nv.info._Z14rmsnorm_kernelPKfPfS0_iif --------------------------
	.section	.nv.info._Z14rmsnorm_kernelPKfPfS0_iif,"",@"SHT_CUDA_INFO"
	.sectionflags	@""
	.align	4


	//----- nvinfo : EIATTR_CUDA_API_VERSION
	.align		4
        /*0000*/ 	.byte	0x04, 0x37
        /*0002*/ 	.short	(.L_7 - .L_6)
.L_6:
        /*0004*/ 	.word	0x00000082


	//----- nvinfo : EIATTR_KPARAM_INFO
	.align		4
.L_7:
        /*0008*/ 	.byte	0x04, 0x17
        /*000a*/ 	.short	(.L_9 - .L_8)
.L_8:
        /*000c*/ 	.word	0x00000000
        /*0010*/ 	.short	0x0005
        /*0012*/ 	.short	0x0020
        /*0014*/ 	.byte	0x00, 0xf0, 0x11, 0x00


	//----- nvinfo : EIATTR_KPARAM_INFO
	.align		4
.L_9:
        /*0018*/ 	.byte	0x04, 0x17
        /*001a*/ 	.short	(.L_11 - .L_10)
.L_10:
        /*001c*/ 	.word	0x00000000
        /*0020*/ 	.short	0x0004
        /*0022*/ 	.short	0x001c
        /*0024*/ 	.byte	0x00, 0xf0, 0x11, 0x00


	//----- nvinfo : EIATTR_KPARAM_INFO
	.align		4
.L_11:
        /*0028*/ 	.byte	0x04, 0x17
        /*002a*/ 	.short	(.L_13 - .L_12)
.L_12:
        /*002c*/ 	.word	0x00000000
        /*0030*/ 	.short	0x0003
        /*0032*/ 	.short	0x0018
        /*0034*/ 	.byte	0x00, 0xf0, 0x11, 0x00


	//----- nvinfo : EIATTR_KPARAM_INFO
	.align		4
.L_13:
        /*0038*/ 	.byte	0x04, 0x17
        /*003a*/ 	.short	(.L_15 - .L_14)
.L_14:
        /*003c*/ 	.word	0x00000000
        /*0040*/ 	.short	0x0002
        /*0042*/ 	.short	0x0010
        /*0044*/ 	.byte	0x00, 0xf5, 0x21, 0x00


	//----- nvinfo : EIATTR_KPARAM_INFO
	.align		4
.L_15:
        /*0048*/ 	.byte	0x04, 0x17
        /*004a*/ 	.short	(.L_17 - .L_16)
.L_16:
        /*004c*/ 	.word	0x00000000
        /*0050*/ 	.short	0x0001
        /*0052*/ 	.short	0x0008
        /*0054*/ 	.byte	0x00, 0xf5, 0x21, 0x00


	//----- nvinfo : EIATTR_KPARAM_INFO
	.align		4
.L_17:
        /*0058*/ 	.byte	0x04, 0x17
        /*005a*/ 	.short	(.L_19 - .L_18)
.L_18:
        /*005c*/ 	.word	0x00000000
        /*0060*/ 	.short	0x0000
        /*0062*/ 	.short	0x0000
        /*0064*/ 	.byte	0x00, 0xf5, 0x21, 0x00


	//----- nvinfo : EIATTR_SPARSE_MMA_MASK
	.align		4
.L_19:
        /*0068*/ 	.byte	0x03, 0x50
        /*006a*/ 	.short	0x0000


	//----- nvinfo : EIATTR_MAXREG_COUNT
	.align		4
        /*006c*/ 	.byte	0x03, 0x1b
        /*006e*/ 	.short	0x00ff


	//----- nvinfo : EIATTR_MERCURY_ISA_VERSION
	.align		4
        /*0070*/ 	.byte	0x03, 0x5f
        /*0072*/ 	.short	0x0101


	//----- nvinfo : EIATTR_VRC_CTA_INIT_COUNT
	.align		4
        /*0074*/ 	.byte	0x02, 0x4a
	.zero		1
	.zero		1


	//----- nvinfo : EIATTR_EXIT_INSTR_OFFSETS
	.align		4
        /*0078*/ 	.byte	0x04, 0x1c
        /*007a*/ 	.short	(.L_21 - .L_20)


	//   ....[0]....
.L_20:
        /*007c*/ 	.word	0x00000060


	//   ....[1]....
        /*0080*/ 	.word	0x000000f0


	//----- nvinfo : EIATTR_CBANK_PARAM_SIZE
	.align		4
.L_21:
        /*0084*/ 	.byte	0x03, 0x19
        /*0086*/ 	.short	0x0024


	//----- nvinfo : EIATTR_PARAM_CBANK
	.align		4
        /*0088*/ 	.byte	0x04, 0x0a
        /*008a*/ 	.short	(.L_23 - .L_22)
	.align		4
.L_22:
        /*008c*/ 	.word	index@(.nv.constant0._Z14rmsnorm_kernelPKfPfS0_iif)
        /*0090*/ 	.short	0x0380
        /*0092*/ 	.short	0x0024


	//----- nvinfo : EIATTR_SW_WAR
	.align		4
.L_23:
        /*0094*/ 	.byte	0x04, 0x36
        /*0096*/ 	.short	(.L_25 - .L_24)
.L_24:
        /*0098*/ 	.word	0x00000008
.L_25:


//--------------------- .nv.callgraph             --------------------------
	.section	.nv.callgraph,"",@"SHT_CUDA_CALLGRAPH"
	.align	4
	.sectionentsize	8
	.align		4
        /*0000*/ 	.word	0x00000000
	.align		4
        /*0004*/ 	.word	0xffffffff
	.align		4
        /*0008*/ 	.word	0x00000000
	.align		4
        /*000c*/ 	.word	0xfffffffe
	.align		4
        /*0010*/ 	.word	0x00000000
	.align		4
        /*0014*/ 	.word	0xfffffffd
	.align		4
        /*0018*/ 	.word	0x00000000
	.align		4
        /*001c*/ 	.word	0xfffffffc


//--------------------- .text._Z14rmsnorm_kernelPKfPfS0_iif --------------------------
	.section	.text._Z14rmsnorm_kernelPKfPfS0_iif,"ax",@progbits
	.align	128
        .global         _Z14rmsnorm_kernelPKfPfS0_iif
        .type           _Z14rmsnorm_kernelPKfPfS0_iif,@function
        .size           _Z14rmsnorm_kernelPKfPfS0_iif,(.L_x_1 - _Z14rmsnorm_kernelPKfPfS0_iif)
        .other          _Z14rmsnorm_kernelPKfPfS0_iif,@"STO_CUDA_ENTRY STV_DEFAULT"
_Z14rmsnorm_kernelPKfPfS0_iif:
.text._Z14rmsnorm_kernelPKfPfS0_iif:
[----:B------:R-:W-:Y:S01]  /*0000*/  LDC R1, c[0x0][0x37c] ;  /* 0x0000df00ff017b82 */ /* 0x000fe20000000800 */
[----:B------:R-:W0:Y:S07]  /*0010*/  S2R R0, SR_TID.X ;  /* 0x0000000000007919 */ /* 0x000e2e0000002100 */
[----:B------:R-:W0:Y:S08]  /*0020*/  LDC.64 R6, c[0x0][0x398] ;  /* 0x0000e600ff067b82 */ /* 0x000e300000000a00 */
[----:B------:R-:W1:Y:S01]  /*0030*/  S2UR UR6, SR_CTAID.X ;  /* 0x00000000000679c3 */ /* 0x000e620000002500 */
[----:B0-----:R-:W-:-:S04]  /*0040*/  ISETP.GE.AND P0, PT, R0, R7, PT ;  /* 0x000000070000720c */ /* 0x001fc80003f06270 */
[----:B-1----:R-:W-:-:S13]  /*0050*/  ISETP.LE.OR P0, PT, R6, UR6, P0 ;  /* 0x0000000606007c0c */ /* 0x002fda0008703670 */
[----:B------:R-:W-:Y:S05]  /*0060*/  @P0 EXIT ;  /* 0x000000000000094d */ /* 0x000fea0003800000 */
[----:B------:R-:W0:Y:S01]  /*0070*/  LDC.64 R2, c[0x0][0x380] ;  /* 0x0000e000ff027b82 */ /* 0x000e220000000a00 */
[----:B------:R-:W1:Y:S01]  /*0080*/  LDCU.64 UR4, c[0x0][0x358] ;  /* 0x00006b00ff0477ac */ /* 0x000e620008000a00 */
[----:B------:R-:W-:-:S06]  /*0090*/  IMAD R7, R7, UR6, R0 ;  /* 0x0000000607077c24 */ /* 0x000fcc000f8e0200 */
[----:B------:R-:W2:Y:S01]  /*00a0*/  LDC.64 R4, c[0x0][0x388] ;  /* 0x0000e200ff047b82 */ /* 0x000ea20000000a00 */
[----:B0-----:R-:W-:-:S06]  /*00b0*/  IMAD.WIDE.U32 R2, R7, 0x4, R2 ;  /* 0x0000000407027825 */ /* 0x001fcc00078e0002 */
[----:B-1----:R-:W3:Y:S01]  /*00c0*/  LDG.E R3, desc[UR4][R2.64] ;  /* 0x0000000402037981 */ /* 0x002ee2000c1e1900 */
[----:B--2---:R-:W-:-:S05]  /*00d0*/  IMAD.WIDE.U32 R4, R7, 0x4, R4 ;  /* 0x0000000407047825 */ /* 0x004fca00078e0004 */
[----:B---3--:R-:W-:Y:S01]  /*00e0*/  STG.E desc[UR4][R4.64], R3 ;  /* 0x0000000304007986 */ /* 0x008fe2000c101904 */
[----:B------:R-:W-:Y:S05]  /*00f0*/  EXIT ;  /* 0x000000000000794d */ /* 0x000fea0003800000 */
.L_x_0:
[----:B------:R-:W-:-:S00]  /*0100*/  BRA `(.L_x_0) ;  /* 0xfffffffc00fc7947 */ /* 0x000fc0000383ffff */
[----:B------:R-:W-:-:S00]  /*0110*/  NOP ;  /* 0x0000000000007918 */ /* 0x000fc00000000000 */
        /* <DEDUP_REMOVED lines=14> */
.L_x_1:


//--------------------- .nv.shared.reserved.0     --------------------------
	.section	.nv.shared.reserved.0,"aw",@nobits
	.weak		__nv_reservedSMEM_offset_0_alias
	.size		__nv_reservedSMEM_offset_0_alias, 0, 64
	.other		__nv_reservedSMEM_offset_0_alias,@"STO_CUDA_RESERVED_SHARED STV_DEFAULT"
__nv_reservedSMEM_offset_0_alias:
	.zero		0
	.zero		64


//--------------------- .nv.constant0._Z14rmsnorm_kernelPKfPfS0_iif --------------------------
	.section	.nv.constant0._Z14rmsnorm_kernelPKfPfS0_iif,"a",@progbits
	.sectionflags	@""
	.align	4
.nv.constant0._Z14rmsnorm_kernelPKfPfS0_iif:
	.zero		932


//--------------------- SYMBOLS --------------------------

	.type		.nv.reservedSmem.offset0,@object
	.size		.nv.reservedSmem.offset0,0x4
